	.headerflags	@"EF_CUDA_TEXMODE_UNIFIED EF_CUDA_64BIT_ADDRESS EF_CUDA_ACCELERATORS EF_CUDA_SM90 EF_CUDA_VIRTUAL_SM(EF_CUDA_SM90)"
	.elftype	@"ET_EXEC"


//--------------------- .nv.info                  --------------------------
	.section	.nv.info,"",@"SHT_CUDA_INFO"
	.align	4


	//----- nvinfo : EIATTR_REGCOUNT
	.align		4
        /*0000*/ 	.byte	0x04, 0x2f
        /*0002*/ 	.short	(.L_1 - .L_0)
	.align		4
.L_0:
        /*0004*/ 	.word	index@(triton_poi_fused_max_pool2d_with_indices_0)
        /*0008*/ 	.word	0x0000001c


	//----- nvinfo : EIATTR_MIN_STACK_SIZE
	.align		4
.L_1:
        /*000c*/ 	.byte	0x04, 0x12
        /*000e*/ 	.short	(.L_3 - .L_2)
	.align		4
.L_2:
        /*0010*/ 	.word	index@(triton_poi_fused_max_pool2d_with_indices_0)
        /*0014*/ 	.word	0x00000000


	//----- nvinfo : EIATTR_FRAME_SIZE
	.align		4
.L_3:
        /*0018*/ 	.byte	0x04, 0x11
        /*001a*/ 	.short	(.L_5 - .L_4)
	.align		4
.L_4:
        /*001c*/ 	.word	index@(triton_poi_fused_max_pool2d_with_indices_0)
        /*0020*/ 	.word	0x00000000


	//----- nvinfo : EIATTR_MIN_STACK_SIZE
	.align		4
.L_5:
        /*0024*/ 	.byte	0x04, 0x12
        /*0026*/ 	.short	(.L_7 - .L_6)
	.align		4
.L_6:
        /*0028*/ 	.word	index@(triton_poi_fused_max_pool2d_with_indices_0)
        /*002c*/ 	.word	0x00000000
.L_7:


//--------------------- .nv.info.triton_poi_fused_max_pool2d_with_indices_0 --------------------------
	.section	.nv.info.triton_poi_fused_max_pool2d_with_indices_0,"",@"SHT_CUDA_INFO"
	.sectionflags	@""
	.align	4


	//----- nvinfo : EIATTR_CUDA_API_VERSION
	.align		4
        /*0000*/ 	.byte	0x04, 0x37
        /*0002*/ 	.short	(.L_9 - .L_8)
.L_8:
        /*0004*/ 	.word	0x0000007c


	//----- nvinfo : EIATTR_KPARAM_INFO
	.align		4
.L_9:
        /*0008*/ 	.byte	0x04, 0x17
        /*000a*/ 	.short	(.L_11 - .L_10)
.L_10:
        /*000c*/ 	.word	0x00000000
        /*0010*/ 	.short	0x0002
        /*0012*/ 	.short	0x0010
        /*0014*/ 	.byte	0x00, 0xf0, 0x11, 0x00


	//----- nvinfo : EIATTR_KPARAM_INFO
	.align		4
.L_11:
        /*0018*/ 	.byte	0x04, 0x17
        /*001a*/ 	.short	(.L_13 - .L_12)
.L_12:
        /*001c*/ 	.word	0x00000000
        /*0020*/ 	.short	0x0001
        /*0022*/ 	.short	0x0008
        /*0024*/ 	.byte	0x00, 0xf4, 0x21, 0x00


	//----- nvinfo : EIATTR_KPARAM_INFO
	.align		4
.L_13:
        /*0028*/ 	.byte	0x04, 0x17
        /*002a*/ 	.short	(.L_15 - .L_14)
.L_14:
        /*002c*/ 	.word	0x00000000
        /*0030*/ 	.short	0x0000
        /*0032*/ 	.short	0x0000
        /*0034*/ 	.byte	0x00, 0xf4, 0x21, 0x00


	//----- nvinfo : EIATTR_SPARSE_MMA_MASK
	.align		4
.L_15:
        /*0038*/ 	.byte	0x03, 0x50
        /*003a*/ 	.short	0x0000


	//----- nvinfo : EIATTR_MAXREG_COUNT
	.align		4
        /*003c*/ 	.byte	0x03, 0x1b
        /*003e*/ 	.short	0x00ff


	//----- nvinfo : EIATTR_EXIT_INSTR_OFFSETS
	.align		4
        /*0040*/ 	.byte	0x04, 0x1c
        /*0042*/ 	.short	(.L_17 - .L_16)


	//   ....[0]....
.L_16:
        /*0044*/ 	.word	0x000005f0


	//   ....[1]....
        /*0048*/ 	.word	0x00000610


	//----- nvinfo : EIATTR_REQNTID
	.align		4
.L_17:
        /*004c*/ 	.byte	0x04, 0x10
        /*004e*/ 	.short	(.L_19 - .L_18)
.L_18:
        /*0050*/ 	.word	0x00000080
        /*0054*/ 	.word	0x00000001
        /*0058*/ 	.word	0x00000001


	//----- nvinfo : EIATTR_CBANK_PARAM_SIZE
	.align		4
.L_19:
        /*005c*/ 	.byte	0x03, 0x19
        /*005e*/ 	.short	0x0014


	//----- nvinfo : EIATTR_PARAM_CBANK
	.align		4
        /*0060*/ 	.byte	0x04, 0x0a
        /*0062*/ 	.short	(.L_21 - .L_20)
	.align		4
.L_20:
        /*0064*/ 	.word	index@(.nv.constant0.triton_poi_fused_max_pool2d_with_indices_0)
        /*0068*/ 	.short	0x0210
        /*006a*/ 	.short	0x0014


	//----- nvinfo : EIATTR_SW_WAR
	.align		4
.L_21:
        /*006c*/ 	.byte	0x04, 0x36
        /*006e*/ 	.short	(.L_23 - .L_22)
.L_22:
        /*0070*/ 	.word	0x00000008
.L_23:


//--------------------- .nv.callgraph             --------------------------
	.section	.nv.callgraph,"",@"SHT_CUDA_CALLGRAPH"
	.align	4
	.sectionentsize	8
	.align		4
        /*0000*/ 	.word	0x00000000
	.align		4
        /*0004*/ 	.word	0xffffffff
	.align		4
        /*0008*/ 	.word	0x00000000
	.align		4
        /*000c*/ 	.word	0xfffffffe
	.align		4
        /*0010*/ 	.word	0x00000000
	.align		4
        /*0014*/ 	.word	0xfffffffd
	.align		4
        /*0018*/ 	.word	0x00000000
	.align		4
        /*001c*/ 	.word	0xfffffffc


//--------------------- .text.triton_poi_fused_max_pool2d_with_indices_0 --------------------------
	.section	.text.triton_poi_fused_max_pool2d_with_indices_0,"ax",@progbits
	.align	128
        .global         triton_poi_fused_max_pool2d_with_indices_0
        .type           triton_poi_fused_max_pool2d_with_indices_0,@function
        .size           triton_poi_fused_max_pool2d_with_indices_0,(.L_x_1 - triton_poi_fused_max_pool2d_with_indices_0)
        .other          triton_poi_fused_max_pool2d_with_indices_0,@"STO_CUDA_ENTRY STV_DEFAULT"
triton_poi_fused_max_pool2d_with_indices_0:
.text.triton_poi_fused_max_pool2d_with_indices_0:
[----:B------:R-:W0:Y:S02]  /*0000*/  LDC R1, c[0x0][0x28] ;  /* 0x00000a00ff017b82 */ /* 0x000e240000000800 */
[----:B------:R-:W1:Y:S01]  /*0010*/  S2R R0, SR_TID.X ;  /* 0x0000000000007919 */ /* 0x000e620000002100 */
[----:B------:R-:W-:Y:S01]  /*0020*/  ULDC.64 UR4, c[0x0][0x208] ;  /* 0x0000820000047ab9 */ /* 0x000fe20000000a00 */
[----:B------:R-:W2:Y:S01]  /*0030*/  S2R R5, SR_CTAID.X ;  /* 0x0000000000057919 */ /* 0x000ea20000002500 */
[----:B-1----:R-:W-:Y:S01]  /*0040*/  IMAD.SHL.U32 R0, R0, 0x2, RZ ;  /* 0x0000000200007824 */ /* 0x002fe200078e00ff */
[----:B--2---:R-:W-:-:S04]  /*0050*/  SHF.R.S32.HI R4, RZ, 0x17, R5 ;  /* 0x00000017ff047819 */ /* 0x004fc80000011405 */
[----:B------:R-:W-:Y:S02]  /*0060*/  LOP3.LUT R0, R0, 0xfe, RZ, 0xc0, !PT ;  /* 0x000000fe00007812 */ /* 0x000fe400078ec0ff */
[----:B------:R-:W-:-:S03]  /*0070*/  SGXT R4, R4, 0x1 ;  /* 0x000000010404781a */ /* 0x000fc60000000200 */
[----:B------:R-:W-:-:S04]  /*0080*/  IMAD R8, R5, 0x100, R0 ;  /* 0x0000010005087824 */ /* 0x000fc800078e0200 */
[----:B------:R-:W-:Y:S01]  /*0090*/  VIADD R15, R8, 0x1 ;  /* 0x00000001080f7836 */ /* 0x000fe20000000000 */
[----:B------:R-:W-:-:S04]  /*00a0*/  SHF.R.S32.HI R3, RZ, 0x1f, R8 ;  /* 0x0000001fff037819 */ /* 0x000fc80000011408 */
[----:B------:R-:W-:Y:S02]  /*00b0*/  LEA.HI R3, R3, R8, RZ, 0x2 ;  /* 0x0000000803037211 */ /* 0x000fe400078f10ff */
[----:B------:R-:W-:Y:S02]  /*00c0*/  LEA.HI R2, R4, R15, RZ, 0x2 ;  /* 0x0000000f04027211 */ /* 0x000fe400078f10ff */
[----:B------:R-:W-:Y:S02]  /*00d0*/  SHF.R.S32.HI R0, RZ, 0x2, R3 ;  /* 0x00000002ff007819 */ /* 0x000fe40000011403 */
[----:B------:R-:W-:Y:S02]  /*00e0*/  LOP3.LUT R3, R3, 0xfffffffc, RZ, 0xc0, !PT ;  /* 0xfffffffc03037812 */ /* 0x000fe400078ec0ff */
[----:B------:R-:W-:Y:S02]  /*00f0*/  LEA.HI R5, R0, R0, RZ, 0x2 ;  /* 0x0000000000057211 */ /* 0x000fe400078f10ff */
[----:B------:R-:W-:Y:S01]  /*0100*/  LOP3.LUT R2, R2, 0xfffffffc, RZ, 0xc0, !PT ;  /* 0xfffffffc02027812 */ /* 0x000fe200078ec0ff */
[----:B------:R-:W-:Y:S01]  /*0110*/  IMAD.IADD R14, R8, 0x1, -R3 ;  /* 0x00000001080e7824 */ /* 0x000fe200078e0a03 */
[----:B------:R-:W-:-:S02]  /*0120*/  LOP3.LUT R5, R5, 0xfffffffc, RZ, 0xc0, !PT ;  /* 0xfffffffc05057812 */ /* 0x000fc400078ec0ff */
[----:B------:R-:W-:Y:S01]  /*0130*/  LEA.HI R4, R4, R8, RZ, 0x4 ;  /* 0x0000000804047211 */ /* 0x000fe200078f20ff */
[----:B------:R-:W-:Y:S01]  /*0140*/  IMAD.IADD R15, R15, 0x1, -R2 ;  /* 0x000000010f0f7824 */ /* 0x000fe200078e0a02 */
[----:B------:R-:W-:Y:S01]  /*0150*/  ISETP.GT.AND P0, PT, R14, 0x1, PT ;  /* 0x000000010e00780c */ /* 0x000fe20003f04270 */
[----:B------:R-:W1:Y:S01]  /*0160*/  LDC.64 R2, c[0x0][0x210] ;  /* 0x00008400ff027b82 */ /* 0x000e620000000a00 */
[----:B------:R-:W-:Y:S01]  /*0170*/  IMAD.IADD R5, R0, 0x1, -R5 ;  /* 0x0000000100057824 */ /* 0x000fe200078e0a05 */
[C---:B------:R-:W-:Y:S01]  /*0180*/  ISETP.GE.AND P3, PT, R14.reuse, 0x2, PT ;  /* 0x000000020e00780c */ /* 0x040fe20003f66270 */
[----:B------:R-:W-:Y:S01]  /*0190*/  VIADD R0, R14, 0x1 ;  /* 0x000000010e007836 */ /* 0x000fe20000000000 */
[C---:B------:R-:W-:Y:S01]  /*01a0*/  ISETP.GT.AND P1, PT, R15.reuse, 0x1, PT ;  /* 0x000000010f00780c */ /* 0x040fe20003f24270 */
[----:B------:R-:W-:Y:S01]  /*01b0*/  VIADD R6, R15, 0x1 ;  /* 0x000000010f067836 */ /* 0x000fe20000000000 */
[C---:B------:R-:W-:Y:S01]  /*01c0*/  ISETP.GT.AND P2, PT, R5.reuse, 0x1, PT ;  /* 0x000000010500780c */ /* 0x040fe20003f44270 */
[----:B------:R-:W-:Y:S01]  /*01d0*/  VIADD R7, R5, 0x1 ;  /* 0x0000000105077836 */ /* 0x000fe20000000000 */
[----:B------:R-:W-:-:S02]  /*01e0*/  ISETP.GE.AND P4, PT, R15, 0x2, PT ;  /* 0x000000020f00780c */ /* 0x000fc40003f86270 */
[----:B------:R-:W-:Y:S02]  /*01f0*/  ISETP.GE.AND P5, PT, R5, 0x2, PT ;  /* 0x000000020500780c */ /* 0x000fe40003fa6270 */
[----:B------:R-:W-:Y:S02]  /*0200*/  SEL R0, R0, RZ, !P3 ;  /* 0x000000ff00007207 */ /* 0x000fe40005800000 */
[----:B------:R-:W-:Y:S02]  /*0210*/  LOP3.LUT R4, R4, 0xfffffff0, RZ, 0xc0, !PT ;  /* 0xfffffff004047812 */ /* 0x000fe400078ec0ff */
[----:B------:R-:W-:Y:S01]  /*0220*/  SEL R6, R6, RZ, !P4 ;  /* 0x000000ff06067207 */ /* 0x000fe20006000000 */
[----:B------:R-:W-:Y:S01]  /*0230*/  VIADD R13, R0, 0x3 ;  /* 0x00000003000d7836 */ /* 0x000fe20000000000 */
[----:B------:R-:W-:Y:S01]  /*0240*/  SEL R7, R7, RZ, !P5 ;  /* 0x000000ff07077207 */ /* 0x000fe20006800000 */
[----:B------:R-:W-:Y:S01]  /*0250*/  @!P0 IMAD.MOV R13, RZ, RZ, R0 ;  /* 0x000000ffff0d8224 */ /* 0x000fe200078e0200 */
[----:B------:R-:W-:Y:S01]  /*0260*/  ISETP.GE.AND P0, PT, R8, 0x100, PT ;  /* 0x000001000800780c */ /* 0x000fe20003f06270 */
[----:B------:R-:W-:-:S02]  /*0270*/  IMAD R5, R5, 0x4, R4 ;  /* 0x0000000405057824 */ /* 0x000fc400078e0204 */
[----:B------:R-:W-:Y:S02]  /*0280*/  VIADD R12, R6, 0x3 ;  /* 0x00000003060c7836 */ /* 0x000fe40000000000 */
[----:B------:R-:W-:Y:S02]  /*0290*/  VIADD R9, R7, 0x3 ;  /* 0x0000000307097836 */ /* 0x000fe40000000000 */
[----:B------:R-:W-:Y:S02]  /*02a0*/  @!P1 IMAD.MOV R12, RZ, RZ, R6 ;  /* 0x000000ffff0c9224 */ /* 0x000fe400078e0206 */
[----:B------:R-:W-:Y:S02]  /*02b0*/  @!P2 IMAD.MOV R9, RZ, RZ, R7 ;  /* 0x000000ffff09a224 */ /* 0x000fe400078e0207 */
[----:B------:R-:W-:Y:S02]  /*02c0*/  IMAD.IADD R11, R5, 0x1, R13 ;  /* 0x00000001050b7824 */ /* 0x000fe400078e020d */
[----:B------:R-:W-:-:S02]  /*02d0*/  IMAD.IADD R17, R14, 0x1, R5 ;  /* 0x000000010e117824 */ /* 0x000fc400078e0205 */
[----:B------:R-:W-:Y:S02]  /*02e0*/  IMAD.IADD R7, R15, 0x1, R5 ;  /* 0x000000010f077824 */ /* 0x000fe400078e0205 */
[----:B------:R-:W-:Y:S02]  /*02f0*/  IMAD.IADD R21, R5, 0x1, R12 ;  /* 0x0000000105157824 */ /* 0x000fe400078e020c */
[----:B------:R-:W-:Y:S02]  /*0300*/  IMAD R18, R9, 0x4, R4 ;  /* 0x0000000409127824 */ /* 0x000fe400078e0204 */
[----:B-1----:R-:W-:Y:S01]  /*0310*/  IMAD.WIDE R4, R11, 0x4, R2 ;  /* 0x000000040b047825 */ /* 0x002fe200078e0202 */
[----:B------:R-:W-:-:S03]  /*0320*/  CS2R R10, SRZ ;  /* 0x00000000000a7805 */ /* 0x000fc6000001ff00 */
[----:B------:R-:W-:Y:S02]  /*0330*/  IMAD.MOV.U32 R9, RZ, RZ, RZ ;  /* 0x000000ffff097224 */ /* 0x000fe400078e00ff */
[----:B------:R-:W-:Y:S01]  /*0340*/  IMAD.MOV.U32 R0, RZ, RZ, RZ ;  /* 0x000000ffff007224 */ /* 0x000fe200078e00ff */
[----:B------:R-:W2:Y:S01]  /*0350*/  @!P0 LDG.E R10, desc[UR4][R4.64] ;  /* 0x00000004040a8981 */ /* 0x000ea2000c1e1900 */
[----:B------:R-:W-:-:S04]  /*0360*/  IMAD.WIDE R16, R17, 0x4, R2 ;  /* 0x0000000411107825 */ /* 0x000fc800078e0202 */
[--C-:B------:R-:W-:Y:S01]  /*0370*/  IMAD.WIDE R6, R7, 0x4, R2.reuse ;  /* 0x0000000407067825 */ /* 0x100fe200078e0202 */
[----:B------:R1:W2:Y:S03]  /*0380*/  @!P0 LDG.E R9, desc[UR4][R16.64] ;  /* 0x0000000410098981 */ /* 0x0002a6000c1e1900 */
[----:B------:R-:W-:Y:S01]  /*0390*/  IMAD.WIDE R20, R21, 0x4, R2 ;  /* 0x0000000415147825 */ /* 0x000fe200078e0202 */
[----:B------:R3:W4:Y:S03]  /*03a0*/  @!P0 LDG.E R0, desc[UR4][R6.64] ;  /* 0x0000000406008981 */ /* 0x000726000c1e1900 */
[--C-:B------:R-:W-:Y:S01]  /*03b0*/  IMAD.IADD R23, R14, 0x1, R18.reuse ;  /* 0x000000010e177824 */ /* 0x100fe200078e0212 */
[----:B------:R-:W4:Y:S01]  /*03c0*/  @!P0 LDG.E R11, desc[UR4][R20.64] ;  /* 0x00000004140b8981 */ /* 0x000f22000c1e1900 */
[----:B------:R-:W-:-:S02]  /*03d0*/  IMAD.IADD R25, R15, 0x1, R18 ;  /* 0x000000010f197824 */ /* 0x000fc400078e0212 */
[----:B------:R-:W-:Y:S02]  /*03e0*/  IMAD.MOV.U32 R19, RZ, RZ, RZ ;  /* 0x000000ffff137224 */ /* 0x000fe400078e00ff */
[----:B------:R-:W-:Y:S02]  /*03f0*/  IMAD.MOV.U32 R22, RZ, RZ, RZ ;  /* 0x000000ffff167224 */ /* 0x000fe400078e00ff */
[----:B------:R-:W-:-:S04]  /*0400*/  IMAD.WIDE R14, R23, 0x4, R2 ;  /* 0x00000004170e7825 */ /* 0x000fc800078e0202 */
[----:B-1----:R-:W-:Y:S01]  /*0410*/  IMAD.WIDE R16, R25, 0x4, R2 ;  /* 0x0000000419107825 */ /* 0x002fe200078e0202 */
[----:B------:R-:W5:Y:S03]  /*0420*/  @!P0 LDG.E R19, desc[UR4][R14.64] ;  /* 0x000000040e138981 */ /* 0x000f66000c1e1900 */
[--C-:B------:R-:W-:Y:S01]  /*0430*/  IMAD.IADD R13, R13, 0x1, R18.reuse ;  /* 0x000000010d0d7824 */ /* 0x100fe200078e0212 */
[----:B------:R-:W5:Y:S01]  /*0440*/  @!P0 LDG.E R22, desc[UR4][R16.64] ;  /* 0x0000000410168981 */ /* 0x000f62000c1e1900 */
[----:B------:R-:W-:Y:S02]  /*0450*/  IMAD.IADD R23, R12, 0x1, R18 ;  /* 0x000000010c177824 */ /* 0x000fe400078e0212 */
[----:B------:R-:W-:Y:S01]  /*0460*/  IMAD.WIDE R4, R13, 0x4, R2 ;  /* 0x000000040d047825 */ /* 0x000fe200078e0202 */
[----:B------:R-:W-:-:S03]  /*0470*/  CS2R R12, SRZ ;  /* 0x00000000000c7805 */ /* 0x000fc6000001ff00 */
[----:B---3--:R-:W-:Y:S02]  /*0480*/  IMAD.WIDE R6, R23, 0x4, R2 ;  /* 0x0000000417067825 */ /* 0x008fe400078e0202 */
[----:B------:R-:W1:Y:S01]  /*0490*/  LDC.64 R2, c[0x0][0x218] ;  /* 0x00008600ff027b82 */ /* 0x000e620000000a00 */
[----:B------:R-:W3:Y:S04]  /*04a0*/  @!P0 LDG.E R12, desc[UR4][R4.64] ;  /* 0x00000004040c8981 */ /* 0x000ee8000c1e1900 */
[----:B------:R-:W3:Y:S01]  /*04b0*/  @!P0 LDG.E R13, desc[UR4][R6.64] ;  /* 0x00000004060d8981 */ /* 0x000ee2000c1e1900 */
[----:B--2---:R-:W-:Y:S02]  /*04c0*/  FSETP.GT.AND P3, PT, R10, R9, PT ;  /* 0x000000090a00720b */ /* 0x004fe40003f64000 */
[----:B----4-:R-:W-:-:S02]  /*04d0*/  FSETP.GT.AND P4, PT, R11, R0, PT ;  /* 0x000000000b00720b */ /* 0x010fc40003f84000 */
[----:B------:R-:W-:Y:S02]  /*04e0*/  FSETP.NAN.AND P5, PT, R10, R10, PT ;  /* 0x0000000a0a00720b */ /* 0x000fe40003fa8000 */
[----:B------:R-:W-:-:S07]  /*04f0*/  FSETP.NAN.AND P6, PT, R11, R11, PT ;  /* 0x0000000b0b00720b */ /* 0x000fce0003fc8000 */
[----:B------:R-:W-:Y:S02]  /*0500*/  @!P3 FSEL R10, R10, R9, P5 ;  /* 0x000000090a0ab208 */ /* 0x000fe40002800000 */
[-C--:B-----5:R-:W-:Y:S02]  /*0510*/  FSETP.NAN.AND P1, PT, R19, R19.reuse, PT ;  /* 0x000000131300720b */ /* 0x0a0fe40003f28000 */
[----:B------:R-:W-:Y:S02]  /*0520*/  FSETP.NAN.AND P2, PT, R22, R22, PT ;  /* 0x000000161600720b */ /* 0x000fe40003f48000 */
[----:B------:R-:W-:Y:S02]  /*0530*/  @!P4 FSEL R11, R11, R0, P6 ;  /* 0x000000000b0bc208 */ /* 0x000fe40003000000 */
[----:B------:R-:W-:Y:S02]  /*0540*/  FSETP.GEU.AND P5, PT, R10, R19, PT ;  /* 0x000000130a00720b */ /* 0x000fe40003fae000 */
[----:B------:R-:W-:-:S02]  /*0550*/  FSETP.GEU.AND P6, PT, R11, R22, PT ;  /* 0x000000160b00720b */ /* 0x000fc40003fce000 */
[----:B---3--:R-:W-:Y:S02]  /*0560*/  FSETP.NAN.AND P3, PT, R12, R12, PT ;  /* 0x0000000c0c00720b */ /* 0x008fe40003f68000 */
[----:B------:R-:W-:Y:S02]  /*0570*/  FSETP.NAN.AND P4, PT, R13, R13, PT ;  /* 0x0000000d0d00720b */ /* 0x000fe40003f88000 */
[----:B------:R-:W-:Y:S02]  /*0580*/  @!P1 FSEL R19, R19, R10, !P5 ;  /* 0x0000000a13139208 */ /* 0x000fe40006800000 */
[----:B------:R-:W-:Y:S02]  /*0590*/  @!P2 FSEL R22, R22, R11, !P6 ;  /* 0x0000000b1616a208 */ /* 0x000fe40007000000 */
[----:B------:R-:W-:Y:S02]  /*05a0*/  FSETP.GEU.AND P1, PT, R19, R12, PT ;  /* 0x0000000c1300720b */ /* 0x000fe40003f2e000 */
[----:B------:R-:W-:Y:S01]  /*05b0*/  FSETP.GEU.AND P2, PT, R22, R13, PT ;  /* 0x0000000d1600720b */ /* 0x000fe20003f4e000 */
[----:B-1----:R-:W-:-:S02]  /*05c0*/  IMAD.WIDE R8, R8, 0x4, R2 ;  /* 0x0000000408087825 */ /* 0x002fc400078e0202 */
[----:B------:R-:W-:Y:S02]  /*05d0*/  @!P3 SEL R12, R12, R19, !P1 ;  /* 0x000000130c0cb207 */ /* 0x000fe40004800000 */
[----:B------:R-:W-:Y:S01]  /*05e0*/  @!P4 SEL R13, R13, R22, !P2 ;  /* 0x000000160d0dc207 */ /* 0x000fe20005000000 */
[----:B------:R-:W-:Y:S07]  /*05f0*/  @P0 EXIT ;  /* 0x000000000000094d */ /* 0x000fee0003800000 */
[----:B------:R-:W-:Y:S01]  /*0600*/  STG.E.64 desc[UR4][R8.64], R12 ;  /* 0x0000000c08007986 */ /* 0x000fe2000c101b04 */
[----:B------:R-:W-:Y:S05]  /*0610*/  EXIT ;  /* 0x000000000000794d */ /* 0x000fea0003800000 */
.L_x_0:
[----:B------:R-:W-:-:S00]  /*0620*/  BRA `(.L_x_0) ;  /* 0xfffffffc00fc7947 */ /* 0x000fc0000383ffff */
[----:B------:R-:W-:-:S00]  /*0630*/  NOP ;  /* 0x0000000000007918 */ /* 0x000fc00000000000 */
        /* <DEDUP_REMOVED lines=12> */
.L_x_1:


//--------------------- .nv.constant0.triton_poi_fused_max_pool2d_with_indices_0 --------------------------
	.section	.nv.constant0.triton_poi_fused_max_pool2d_with_indices_0,"a",@progbits
	.sectionflags	@""
	.align	4
.nv.constant0.triton_poi_fused_max_pool2d_with_indices_0:
	.zero		548
